.version 6.5
.target sm_30
.address_size 64

.visible .entry cvt_sat_s_u(
	.param .u64 input,
	.param .u64 output
)
{
	.reg .u64 	    in_addr;
    .reg .u64 	    out_addr;
    .reg .s32 	    input_value;
    .reg .u32       temp1;
    .reg .s32 	    temp2;

	ld.param.u64 	in_addr, [input];
    ld.param.u64 	out_addr, [output];

    ld.s32          input_value, [in_addr];
	cvt.sat.u32.s32	temp1, input_value;
	cvt.s32.u32		temp1, temp1;
	cvt.u32.s32	    temp2, input_value;
    st.s32          [out_addr], temp1;
    st.s32          [out_addr+4], temp2;
	ret;
}


// ===== COMPILED SASS (sm_100) =====

	.target	sm_100

	.elftype	@"ET_EXEC"


//--------------------- .note.nv.tkinfo           --------------------------
	.section	.note.nv.tkinfo,"",@"SHT_NOTE"
	.sectionflags	@"SHF_NOTE_NV_TKINFO"
	.tkinfo
        /*0018*/ 	.word	0x00000002
        /*0030*/ 	.string	""
        /*0030*/ 	.string	"ptxas"
        /*0030*/ 	.string	"Cuda compilation tools, release 13.0, V13.0.88"
        /*0030*/ 	.string	"Build cuda_13.0.r13.0/compiler.36424714_0"
        /*0030*/ 	.string	"-arch sm_100 "



//--------------------- .note.nv.cuinfo           --------------------------
	.section	.note.nv.cuinfo,"",@"SHT_NOTE"
	.sectionflags	@"SHF_NOTE_NV_CUINFO"
        /*0018*/ 	.short	0x0002
        /*001a*/ 	.short	0x001e
        /*001c*/ 	.short	0x0082
	.zero		2


//--------------------- .nv.info                  --------------------------
	.section	.nv.info,"",@"SHT_CUDA_INFO"
	.align	4


	//----- nvinfo : EIATTR_REGCOUNT
	.align		4
        /*0000*/ 	.byte	0x04, 0x2f
        /*0002*/ 	.short	(.L_1 - .L_0)
	.align		4
.L_0:
        /*0004*/ 	.word	index@(cvt_sat_s_u)
        /*0008*/ 	.word	0x0000000a


	//----- nvinfo : EIATTR_FRAME_SIZE
	.align		4
.L_1:
        /*000c*/ 	.byte	0x04, 0x11
        /*000e*/ 	.short	(.L_3 - .L_2)
	.align		4
.L_2:
        /*0010*/ 	.word	index@(cvt_sat_s_u)
        /*0014*/ 	.word	0x00000000


	//----- nvinfo : EIATTR_MIN_STACK_SIZE
	.align		4
.L_3:
        /*0018*/ 	.byte	0x04, 0x12
        /*001a*/ 	.short	(.L_5 - .L_4)
	.align		4
.L_4:
        /*001c*/ 	.word	index@(cvt_sat_s_u)
        /*0020*/ 	.word	0x00000000
.L_5:


//--------------------- .nv.compat                --------------------------
	.section	.nv.compat,"",@"SHT_CUDA_COMPAT_INFO"
	.align	4
        /*0000*/ 	.byte	0x02, 0x09, 0x00, 0x00, 0x02, 0x02, 0x01, 0x00, 0x02, 0x05, 0x05, 0x00, 0x03, 0x07, 0x01, 0x01
        /*0010*/ 	.byte	0x02, 0x03, 0x00, 0x00, 0x02, 0x06, 0x01, 0x00, 0x04, 0x0b, 0x08, 0x00, 0x09, 0x00, 0x00, 0x00
        /*0020*/ 	.byte	0x00, 0x00, 0x00, 0x00


//--------------------- .nv.info.cvt_sat_s_u      --------------------------
	.section	.nv.info.cvt_sat_s_u,"",@"SHT_CUDA_INFO"
	.sectionflags	@""
	.align	4


	//----- nvinfo : EIATTR_CUDA_API_VERSION
	.align		4
        /*0000*/ 	.byte	0x04, 0x37
        /*0002*/ 	.short	(.L_7 - .L_6)
.L_6:
        /*0004*/ 	.word	0x00000082


	//----- nvinfo : EIATTR_KPARAM_INFO
	.align		4
.L_7:
        /*0008*/ 	.byte	0x04, 0x17
        /*000a*/ 	.short	(.L_9 - .L_8)
.L_8:
        /*000c*/ 	.word	0x00000000
        /*0010*/ 	.short	0x0001
        /*0012*/ 	.short	0x0008
        /*0014*/ 	.byte	0x00, 0xf0, 0x21, 0x00


	//----- nvinfo : EIATTR_KPARAM_INFO
	.align		4
.L_9:
        /*0018*/ 	.byte	0x04, 0x17
        /*001a*/ 	.short	(.L_11 - .L_10)
.L_10:
        /*001c*/ 	.word	0x00000000
        /*0020*/ 	.short	0x0000
        /*0022*/ 	.short	0x0000
        /*0024*/ 	.byte	0x00, 0xf0, 0x21, 0x00


	//----- nvinfo : EIATTR_SPARSE_MMA_MASK
	.align		4
.L_11:
        /*0028*/ 	.byte	0x03, 0x50
        /*002a*/ 	.short	0x0000


	//----- nvinfo : EIATTR_MAXREG_COUNT
	.align		4
        /*002c*/ 	.byte	0x03, 0x1b
        /*002e*/ 	.short	0x00ff


	//----- nvinfo : EIATTR_MERCURY_ISA_VERSION
	.align		4
        /*0030*/ 	.byte	0x03, 0x5f
        /*0032*/ 	.short	0x0101


	//----- nvinfo : EIATTR_VRC_CTA_INIT_COUNT
	.align		4
        /*0034*/ 	.byte	0x02, 0x4a
	.zero		1
	.zero		1


	//----- nvinfo : EIATTR_EXIT_INSTR_OFFSETS
	.align		4
        /*0038*/ 	.byte	0x04, 0x1c
        /*003a*/ 	.short	(.L_13 - .L_12)


	//   ....[0]....
.L_12:
        /*003c*/ 	.word	0x00000090


	//----- nvinfo : EIATTR_CBANK_PARAM_SIZE
	.align		4
.L_13:
        /*0040*/ 	.byte	0x03, 0x19
        /*0042*/ 	.short	0x0010


	//----- nvinfo : EIATTR_PARAM_CBANK
	.align		4
        /*0044*/ 	.byte	0x04, 0x0a
        /*0046*/ 	.short	(.L_15 - .L_14)
	.align		4
.L_14:
        /*0048*/ 	.word	index@(.nv.constant0.cvt_sat_s_u)
        /*004c*/ 	.short	0x0380
        /*004e*/ 	.short	0x0010


	//----- nvinfo : EIATTR_SW_WAR
	.align		4
.L_15:
        /*0050*/ 	.byte	0x04, 0x36
        /*0052*/ 	.short	(.L_17 - .L_16)
.L_16:
        /*0054*/ 	.word	0x00000008
.L_17:


//--------------------- .nv.callgraph             --------------------------
	.section	.nv.callgraph,"",@"SHT_CUDA_CALLGRAPH"
	.align	4
	.sectionentsize	8
	.align		4
        /*0000*/ 	.word	0x00000000
	.align		4
        /*0004*/ 	.word	0xffffffff
	.align		4
        /*0008*/ 	.word	0x00000000
	.align		4
        /*000c*/ 	.word	0xfffffffe
	.align		4
        /*0010*/ 	.word	0x00000000
	.align		4
        /*0014*/ 	.word	0xfffffffd
	.align		4
        /*0018*/ 	.word	0x00000000
	.align		4
        /*001c*/ 	.word	0xfffffffc


//--------------------- .text.cvt_sat_s_u         --------------------------
	.section	.text.cvt_sat_s_u,"ax",@progbits
	.align	128
        .global         cvt_sat_s_u
        .type           cvt_sat_s_u,@function
        .size           cvt_sat_s_u,(.L_x_1 - cvt_sat_s_u)
        .other          cvt_sat_s_u,@"STO_CUDA_ENTRY STV_DEFAULT"
cvt_sat_s_u:
.text.cvt_sat_s_u:
[----:B------:R-:W-:Y:S08]  /*0000*/  LDC R1, c[0x0][0x37c] ;  /* 0x0000df00ff017b82 */ /* 0x000ff00000000800 */
[----:B------:R-:W0:Y:S01]  /*0010*/  LDC.64 R2, c[0x0][0x380] ;  /* 0x0000e000ff027b82 */ /* 0x000e220000000a00 */
[----:B------:R-:W0:Y:S02]  /*0020*/  LDCU.64 UR4, c[0x0][0x358] ;  /* 0x00006b00ff0477ac */ /* 0x000e240008000a00 */
[----:B0-----:R-:W2:Y:S05]  /*0030*/  LD.E R3, desc[UR4][R2.64] ;  /* 0x0000000402037980 */ /* 0x001eaa000c101900 */
[----:B------:R-:W0:Y:S01]  /*0040*/  LDC.64 R4, c[0x0][0x388] ;  /* 0x0000e200ff047b82 */ /* 0x000e220000000a00 */
[C---:B--2---:R-:W-:Y:S01]  /*0050*/  ISETP.LT.AND P0, PT, R3.reuse, RZ, PT ;  /* 0x000000ff0300720c */ /* 0x044fe20003f01270 */
[----:B0-----:R-:W-:Y:S03]  /*0060*/  ST.E desc[UR4][R4.64+0x4], R3 ;  /* 0x0000040304007985 */ /* 0x001fe6000c101904 */
[----:B------:R-:W-:-:S05]  /*0070*/  SEL R7, R3, RZ, !P0 ;  /* 0x000000ff03077207 */ /* 0x000fca0004000000 */
[----:B------:R-:W-:Y:S01]  /*0080*/  ST.E desc[UR4][R4.64], R7 ;  /* 0x0000000704007985 */ /* 0x000fe2000c101904 */
[----:B------:R-:W-:Y:S05]  /*0090*/  EXIT ;  /* 0x000000000000794d */ /* 0x000fea0003800000 */
.L_x_0:
[----:B------:R-:W-:-:S00]  /*00a0*/  BRA `(.L_x_0) ;  /* 0xfffffffc00fc7947 */ /* 0x000fc0000383ffff */
[----:B------:R-:W-:-:S00]  /*00b0*/  NOP ;  /* 0x0000000000007918 */ /* 0x000fc00000000000 */
        /* <DEDUP_REMOVED lines=12> */
.L_x_1:


//--------------------- .nv.shared.reserved.0     --------------------------
	.section	.nv.shared.reserved.0,"aw",@nobits
	.weak		__nv_reservedSMEM_offset_0_alias
	.size		__nv_reservedSMEM_offset_0_alias, 0, 64
	.other		__nv_reservedSMEM_offset_0_alias,@"STO_CUDA_RESERVED_SHARED STV_DEFAULT"
__nv_reservedSMEM_offset_0_alias:
	.zero		0
	.zero		64


//--------------------- .nv.constant0.cvt_sat_s_u --------------------------
	.section	.nv.constant0.cvt_sat_s_u,"a",@progbits
	.sectionflags	@""
	.align	4
.nv.constant0.cvt_sat_s_u:
	.zero		912


//--------------------- SYMBOLS --------------------------

	.type		.nv.reservedSmem.offset0,@object
	.size		.nv.reservedSmem.offset0,0x4
